	.headerflags	@"EF_CUDA_TEXMODE_UNIFIED EF_CUDA_64BIT_ADDRESS EF_CUDA_ACCELERATORS EF_CUDA_SM90 EF_CUDA_VIRTUAL_SM(EF_CUDA_SM90)"
	.elftype	@"ET_EXEC"


//--------------------- .nv.info                  --------------------------
	.section	.nv.info,"",@"SHT_CUDA_INFO"
	.align	4


	//----- nvinfo : EIATTR_REGCOUNT
	.align		4
        /*0000*/ 	.byte	0x04, 0x2f
        /*0002*/ 	.short	(.L_3 - .L_2)
	.align		4
.L_2:
        /*0004*/ 	.word	index@(triton_poi_fused__native_batch_norm_legit_no_training__prelu_kernel_11)
        /*0008*/ 	.word	0x00000012


	//----- nvinfo : EIATTR_MIN_STACK_SIZE
	.align		4
.L_3:
        /*000c*/ 	.byte	0x04, 0x12
        /*000e*/ 	.short	(.L_5 - .L_4)
	.align		4
.L_4:
        /*0010*/ 	.word	index@(triton_poi_fused__native_batch_norm_legit_no_training__prelu_kernel_11)
        /*0014*/ 	.word	0x00000000


	//----- nvinfo : EIATTR_FRAME_SIZE
	.align		4
.L_5:
        /*0018*/ 	.byte	0x04, 0x11
        /*001a*/ 	.short	(.L_7 - .L_6)
	.align		4
.L_6:
        /*001c*/ 	.word	index@(triton_poi_fused__native_batch_norm_legit_no_training__prelu_kernel_11)
        /*0020*/ 	.word	0x00000000


	//----- nvinfo : EIATTR_MIN_STACK_SIZE
	.align		4
.L_7:
        /*0024*/ 	.byte	0x04, 0x12
        /*0026*/ 	.short	(.L_9 - .L_8)
	.align		4
.L_8:
        /*0028*/ 	.word	index@(triton_poi_fused__native_batch_norm_legit_no_training__prelu_kernel_11)
        /*002c*/ 	.word	0x00000000
.L_9:


//--------------------- .nv.info.triton_poi_fused__native_batch_norm_legit_no_training__prelu_kernel_11 --------------------------
	.section	.nv.info.triton_poi_fused__native_batch_norm_legit_no_training__prelu_kernel_11,"",@"SHT_CUDA_INFO"
	.sectionflags	@""
	.align	4


	//----- nvinfo : EIATTR_CUDA_API_VERSION
	.align		4
        /*0000*/ 	.byte	0x04, 0x37
        /*0002*/ 	.short	(.L_11 - .L_10)
.L_10:
        /*0004*/ 	.word	0x0000007c


	//----- nvinfo : EIATTR_KPARAM_INFO
	.align		4
.L_11:
        /*0008*/ 	.byte	0x04, 0x17
        /*000a*/ 	.short	(.L_13 - .L_12)
.L_12:
        /*000c*/ 	.word	0x00000000
        /*0010*/ 	.short	0x0007
        /*0012*/ 	.short	0x0038
        /*0014*/ 	.byte	0x00, 0xf0, 0x11, 0x00


	//----- nvinfo : EIATTR_KPARAM_INFO
	.align		4
.L_13:
        /*0018*/ 	.byte	0x04, 0x17
        /*001a*/ 	.short	(.L_15 - .L_14)
.L_14:
        /*001c*/ 	.word	0x00000000
        /*0020*/ 	.short	0x0006
        /*0022*/ 	.short	0x0030
        /*0024*/ 	.byte	0x00, 0xf4, 0x21, 0x00


	//----- nvinfo : EIATTR_KPARAM_INFO
	.align		4
.L_15:
        /*0028*/ 	.byte	0x04, 0x17
        /*002a*/ 	.short	(.L_17 - .L_16)
.L_16:
        /*002c*/ 	.word	0x00000000
        /*0030*/ 	.short	0x0005
        /*0032*/ 	.short	0x0028
        /*0034*/ 	.byte	0x00, 0xf4, 0x21, 0x00


	//----- nvinfo : EIATTR_KPARAM_INFO
	.align		4
.L_17:
        /*0038*/ 	.byte	0x04, 0x17
        /*003a*/ 	.short	(.L_19 - .L_18)
.L_18:
        /*003c*/ 	.word	0x00000000
        /*0040*/ 	.short	0x0004
        /*0042*/ 	.short	0x0020
        /*0044*/ 	.byte	0x00, 0xf4, 0x21, 0x00


	//----- nvinfo : EIATTR_KPARAM_INFO
	.align		4
.L_19:
        /*0048*/ 	.byte	0x04, 0x17
        /*004a*/ 	.short	(.L_21 - .L_20)
.L_20:
        /*004c*/ 	.word	0x00000000
        /*0050*/ 	.short	0x0003
        /*0052*/ 	.short	0x0018
        /*0054*/ 	.byte	0x00, 0xf4, 0x21, 0x00


	//----- nvinfo : EIATTR_KPARAM_INFO
	.align		4
.L_21:
        /*0058*/ 	.byte	0x04, 0x17
        /*005a*/ 	.short	(.L_23 - .L_22)
.L_22:
        /*005c*/ 	.word	0x00000000
        /*0060*/ 	.short	0x0002
        /*0062*/ 	.short	0x0010
        /*0064*/ 	.byte	0x00, 0xf4, 0x21, 0x00


	//----- nvinfo : EIATTR_KPARAM_INFO
	.align		4
.L_23:
        /*0068*/ 	.byte	0x04, 0x17
        /*006a*/ 	.short	(.L_25 - .L_24)
.L_24:
        /*006c*/ 	.word	0x00000000
        /*0070*/ 	.short	0x0001
        /*0072*/ 	.short	0x0008
        /*0074*/ 	.byte	0x00, 0xf4, 0x21, 0x00


	//----- nvinfo : EIATTR_KPARAM_INFO
	.align		4
.L_25:
        /*0078*/ 	.byte	0x04, 0x17
        /*007a*/ 	.short	(.L_27 - .L_26)
.L_26:
        /*007c*/ 	.word	0x00000000
        /*0080*/ 	.short	0x0000
        /*0082*/ 	.short	0x0000
        /*0084*/ 	.byte	0x00, 0xf4, 0x21, 0x00


	//----- nvinfo : EIATTR_SPARSE_MMA_MASK
	.align		4
.L_27:
        /*0088*/ 	.byte	0x03, 0x50
        /*008a*/ 	.short	0x0000


	//----- nvinfo : EIATTR_MAXREG_COUNT
	.align		4
        /*008c*/ 	.byte	0x03, 0x1b
        /*008e*/ 	.short	0x00ff


	//----- nvinfo : EIATTR_EXIT_INSTR_OFFSETS
	.align		4
        /*0090*/ 	.byte	0x04, 0x1c
        /*0092*/ 	.short	(.L_29 - .L_28)


	//   ....[0]....
.L_28:
        /*0094*/ 	.word	0x00000400


	//----- nvinfo : EIATTR_REQNTID
	.align		4
.L_29:
        /*0098*/ 	.byte	0x04, 0x10
        /*009a*/ 	.short	(.L_31 - .L_30)
.L_30:
        /*009c*/ 	.word	0x00000080
        /*00a0*/ 	.word	0x00000001
        /*00a4*/ 	.word	0x00000001


	//----- nvinfo : EIATTR_CBANK_PARAM_SIZE
	.align		4
.L_31:
        /*00a8*/ 	.byte	0x03, 0x19
        /*00aa*/ 	.short	0x003c


	//----- nvinfo : EIATTR_PARAM_CBANK
	.align		4
        /*00ac*/ 	.byte	0x04, 0x0a
        /*00ae*/ 	.short	(.L_33 - .L_32)
	.align		4
.L_32:
        /*00b0*/ 	.word	index@(.nv.constant0.triton_poi_fused__native_batch_norm_legit_no_training__prelu_kernel_11)
        /*00b4*/ 	.short	0x0210
        /*00b6*/ 	.short	0x003c


	//----- nvinfo : EIATTR_SW_WAR
	.align		4
.L_33:
        /*00b8*/ 	.byte	0x04, 0x36
        /*00ba*/ 	.short	(.L_35 - .L_34)
.L_34:
        /*00bc*/ 	.word	0x00000008
.L_35:


//--------------------- .nv.callgraph             --------------------------
	.section	.nv.callgraph,"",@"SHT_CUDA_CALLGRAPH"
	.align	4
	.sectionentsize	8
	.align		4
        /*0000*/ 	.word	0x00000000
	.align		4
        /*0004*/ 	.word	0xffffffff
	.align		4
        /*0008*/ 	.word	0x00000000
	.align		4
        /*000c*/ 	.word	0xfffffffe
	.align		4
        /*0010*/ 	.word	0x00000000
	.align		4
        /*0014*/ 	.word	0xfffffffd
	.align		4
        /*0018*/ 	.word	0x00000000
	.align		4
        /*001c*/ 	.word	0xfffffffc


//--------------------- .nv.constant4             --------------------------
	.section	.nv.constant4,"a",@progbits
	.align	8
	.align		8
.nv.constant4:
        /*0000*/ 	.dword	_$_str
	.align		8
        /*0008*/ 	.dword	_$_str_$_2


//--------------------- .text.triton_poi_fused__native_batch_norm_legit_no_training__prelu_kernel_11 --------------------------
	.section	.text.triton_poi_fused__native_batch_norm_legit_no_training__prelu_kernel_11,"ax",@progbits
	.align	128
        .global         triton_poi_fused__native_batch_norm_legit_no_training__prelu_kernel_11
        .type           triton_poi_fused__native_batch_norm_legit_no_training__prelu_kernel_11,@function
        .size           triton_poi_fused__native_batch_norm_legit_no_training__prelu_kernel_11,(.L_x_1 - triton_poi_fused__native_batch_norm_legit_no_training__prelu_kernel_11)
        .other          triton_poi_fused__native_batch_norm_legit_no_training__prelu_kernel_11,@"STO_CUDA_ENTRY STV_DEFAULT"
triton_poi_fused__native_batch_norm_legit_no_training__prelu_kernel_11:
.text.triton_poi_fused__native_batch_norm_legit_no_training__prelu_kernel_11:
[----:B------:R-:W-:Y:S01]  /*0000*/  LDC R1, c[0x0][0x28] ;  /* 0x00000a00ff017b82 */ /* 0x000fe20000000800 */
[----:B------:R-:W1:Y:S07]  /*0010*/  S2R R0, SR_TID.X ;  /* 0x0000000000007919 */ /* 0x000e6e0000002100 */
[----:B------:R-:W2:Y:S01]  /*0020*/  LDC.64 R2, c[0x0][0x228] ;  /* 0x00008a00ff027b82 */ /* 0x000ea20000000a00 */
[----:B------:R-:W-:Y:S01]  /*0030*/  ULDC.64 UR4, c[0x0][0x208] ;  /* 0x0000820000047ab9 */ /* 0x000fe20000000a00 */
[----:B------:R-:W3:Y:S06]  /*0040*/  S2R R7, SR_CTAID.X ;  /* 0x0000000000077919 */ /* 0x000eec0000002500 */
[----:B------:R-:W4:Y:S08]  /*0050*/  LDC.64 R8, c[0x0][0x220] ;  /* 0x00008800ff087b82 */ /* 0x000f300000000a00 */
[----:B------:R-:W5:Y:S08]  /*0060*/  LDC.64 R10, c[0x0][0x230] ;  /* 0x00008c00ff0a7b82 */ /* 0x000f700000000a00 */
[----:B------:R-:W5:Y:S01]  /*0070*/  LDC.64 R12, c[0x0][0x238] ;  /* 0x00008e00ff0c7b82 */ /* 0x000f620000000a00 */
[----:B-1----:R-:W-:-:S07]  /*0080*/  SHF.L.U32 R0, R0, 0x1, RZ ;  /* 0x0000000100007819 */ /* 0x002fce00000006ff */
[----:B------:R-:W1:Y:S01]  /*0090*/  LDC.64 R14, c[0x0][0x240] ;  /* 0x00009000ff0e7b82 */ /* 0x000e620000000a00 */
[----:B---3--:R-:W-:Y:S02]  /*00a0*/  SHF.R.S32.HI R5, RZ, 0x17, R7 ;  /* 0x00000017ff057819 */ /* 0x008fe40000011407 */
[----:B------:R-:W-:Y:S02]  /*00b0*/  LOP3.LUT R0, R0, 0xfe, RZ, 0xc0, !PT ;  /* 0x000000fe00007812 */ /* 0x000fe400078ec0ff */
[----:B------:R-:W-:Y:S02]  /*00c0*/  SGXT R5, R5, 0x1 ;  /* 0x000000010505781a */ /* 0x000fe40000000200 */
[----:B------:R-:W-:Y:S02]  /*00d0*/  LEA R0, R7, R0, 0x8 ;  /* 0x0000000007007211 */ /* 0x000fe400078e40ff */
[----:B------:R-:W3:Y:S02]  /*00e0*/  LDC.64 R6, c[0x0][0x218] ;  /* 0x00008600ff067b82 */ /* 0x000ee40000000a00 */
[----:B------:R-:W-:-:S04]  /*00f0*/  LEA.HI R5, R5, R0, RZ, 0x6 ;  /* 0x0000000005057211 */ /* 0x000fc800078f30ff */
[----:B------:R-:W-:-:S04]  /*0100*/  LOP3.LUT R5, R5, 0xffffffc0, RZ, 0xc0, !PT ;  /* 0xffffffc005057812 */ /* 0x000fc800078ec0ff */
[----:B------:R-:W-:-:S05]  /*0110*/  IADD3 R4, R0, -R5, RZ ;  /* 0x8000000500047210 */ /* 0x000fca0007ffe0ff */
[----:B--2---:R-:W-:-:S06]  /*0120*/  IMAD.WIDE R2, R4, 0x4, R2 ;  /* 0x0000000404027825 */ /* 0x004fcc00078e0202 */
[----:B------:R-:W2:Y:S01]  /*0130*/  LDG.E.EL.64 R2, desc[UR4][R2.64] ;  /* 0x0000000402027981 */ /* 0x000ea2000c2e1b00 */
[----:B----4-:R-:W-:-:S04]  /*0140*/  IMAD.WIDE R8, R4, 0x4, R8 ;  /* 0x0000000404087825 */ /* 0x010fc800078e0208 */
[----:B---3--:R-:W-:Y:S02]  /*0150*/  IMAD.WIDE R6, R0, 0x4, R6 ;  /* 0x0000000400067825 */ /* 0x008fe400078e0206 */
[----:B------:R-:W3:Y:S04]  /*0160*/  LDG.E.EL.64 R8, desc[UR4][R8.64] ;  /* 0x0000000408087981 */ /* 0x000ee8000c2e1b00 */
[----:B------:R-:W3:Y:S01]  /*0170*/  LDG.E.64 R6, desc[UR4][R6.64] ;  /* 0x0000000406067981 */ /* 0x000ee2000c1e1b00 */
[----:B-----5:R-:W-:-:S04]  /*0180*/  IMAD.WIDE R10, R4, 0x4, R10 ;  /* 0x00000004040a7825 */ /* 0x020fc800078e020a */
[C---:B0-----:R-:W-:Y:S02]  /*0190*/  IMAD.WIDE R12, R4.reuse, 0x4, R12 ;  /* 0x00000004040c7825 */ /* 0x041fe400078e020c */
[----:B------:R-:W4:Y:S04]  /*01a0*/  LDG.E.EL.64 R10, desc[UR4][R10.64] ;  /* 0x000000040a0a7981 */ /* 0x000f28000c2e1b00 */
[----:B------:R-:W4:Y:S01]  /*01b0*/  LDG.E.EL.64 R12, desc[UR4][R12.64] ;  /* 0x000000040c0c7981 */ /* 0x000f22000c2e1b00 */
[----:B-1----:R-:W-:-:S06]  /*01c0*/  IMAD.WIDE R4, R4, 0x4, R14 ;  /* 0x0000000404047825 */ /* 0x002fcc00078e020e */
[----:B------:R-:W5:Y:S01]  /*01d0*/  LDG.E.EL.64 R4, desc[UR4][R4.64] ;  /* 0x0000000404047981 */ /* 0x000f62000c2e1b00 */
[----:B--2---:R-:W-:Y:S01]  /*01e0*/  FADD R2, R2, 9.9999997473787516356e-06 ;  /* 0x3727c5ac02027421 */ /* 0x004fe20000000000 */
[----:B------:R-:W-:-:S03]  /*01f0*/  FADD R3, R3, 9.9999997473787516356e-06 ;  /* 0x3727c5ac03037421 */ /* 0x000fc60000000000 */
[----:B------:R-:W0:Y:S08]  /*0200*/  MUFU.SQRT R14, R2 ;  /* 0x00000002000e7308 */ /* 0x000e300000002000 */
[----:B------:R-:W1:Y:S01]  /*0210*/  MUFU.SQRT R15, R3 ;  /* 0x00000003000f7308 */ /* 0x000e620000002000 */
[C---:B0-----:R-:W-:Y:S02]  /*0220*/  FSETP.GT.AND P0, PT, R14.reuse, 8.50705917302346158658e+37, PT ;  /* 0x7e8000000e00780b */ /* 0x041fe40003f04000 */
[----:B------:R-:W-:-:S02]  /*0230*/  FSETP.GEU.AND P2, PT, R14, 1.175494350822287508e-38, PT ;  /* 0x008000000e00780b */ /* 0x000fc40003f4e000 */
[C---:B-1----:R-:W-:Y:S02]  /*0240*/  FSETP.GT.AND P1, PT, R15.reuse, 8.50705917302346158658e+37, PT ;  /* 0x7e8000000f00780b */ /* 0x042fe40003f24000 */
[----:B------:R-:W-:-:S07]  /*0250*/  FSETP.GEU.AND P3, PT, R15, 1.175494350822287508e-38, PT ;  /* 0x008000000f00780b */ /* 0x000fce0003f6e000 */
[----:B------:R-:W-:Y:S01]  /*0260*/  @P0 FMUL R14, R14, 0.25 ;  /* 0x3e8000000e0e0820 */ /* 0x000fe20000400000 */
[----:B------:R-:W-:-:S03]  /*0270*/  HFMA2.MMA R2, -RZ, RZ, 1.625, 0 ;  /* 0x3e800000ff027435 */ /* 0x000fc600000001ff */
[----:B------:R-:W-:Y:S01]  /*0280*/  @!P2 FMUL R14, R14, 16777216 ;  /* 0x4b8000000e0ea820 */ /* 0x000fe20000400000 */
[----:B------:R-:W-:-:S04]  /*0290*/  @P1 FMUL R15, R15, 0.25 ;  /* 0x3e8000000f0f1820 */ /* 0x000fc80000400000 */
[----:B------:R-:W-:Y:S01]  /*02a0*/  @!P3 FMUL R15, R15, 16777216 ;  /* 0x4b8000000f0fb820 */ /* 0x000fe20000400000 */
[----:B------:R-:W0:Y:S01]  /*02b0*/  MUFU.RCP R14, R14 ;  /* 0x0000000e000e7308 */ /* 0x000e220000001000 */
[----:B------:R-:W-:-:S07]  /*02c0*/  FSEL R3, R2, 1, P0 ;  /* 0x3f80000002037808 */ /* 0x000fce0000000000 */
[----:B------:R-:W1:Y:S01]  /*02d0*/  MUFU.RCP R15, R15 ;  /* 0x0000000f000f7308 */ /* 0x000e620000001000 */
[----:B------:R-:W-:Y:S01]  /*02e0*/  FSEL R2, R2, 1, P1 ;  /* 0x3f80000002027808 */ /* 0x000fe20000800000 */
[----:B------:R-:W-:Y:S01]  /*02f0*/  @!P2 FMUL R3, R3, 16777216 ;  /* 0x4b8000000303a820 */ /* 0x000fe20000400000 */
[----:B---3--:R-:W-:-:S03]  /*0300*/  FADD R7, R7, -R9 ;  /* 0x8000000907077221 */ /* 0x008fc60000000000 */
[----:B------:R-:W-:Y:S01]  /*0310*/  @!P3 FMUL R2, R2, 16777216 ;  /* 0x4b8000000202b820 */ /* 0x000fe20000400000 */
[----:B------:R-:W-:Y:S01]  /*0320*/  FADD R6, R6, -R8 ;  /* 0x8000000806067221 */ /* 0x000fe20000000000 */
[----:B0-----:R-:W-:Y:S02]  /*0330*/  FMUL R9, R14, R3 ;  /* 0x000000030e097220 */ /* 0x001fe40000400000 */
[----:B-1----:R-:W-:Y:S02]  /*0340*/  FMUL R8, R15, R2 ;  /* 0x000000020f087220 */ /* 0x002fe40000400000 */
[----:B------:R-:W0:Y:S01]  /*0350*/  LDC.64 R2, c[0x0][0x210] ;  /* 0x00008400ff027b82 */ /* 0x000e220000000a00 */
[----:B------:R-:W-:Y:S01]  /*0360*/  FMUL R9, R6, R9 ;  /* 0x0000000906097220 */ /* 0x000fe20000400000 */
[----:B------:R-:W-:-:S03]  /*0370*/  FMUL R8, R7, R8 ;  /* 0x0000000807087220 */ /* 0x000fc60000400000 */
[----:B----4-:R-:W-:Y:S01]  /*0380*/  FFMA R10, R10, R9, R12 ;  /* 0x000000090a0a7223 */ /* 0x010fe2000000000c */
[----:B------:R-:W-:-:S04]  /*0390*/  FFMA R11, R11, R8, R13 ;  /* 0x000000080b0b7223 */ /* 0x000fc8000000000d */
[----:B------:R-:W-:Y:S02]  /*03a0*/  FSETP.GT.AND P0, PT, R10, RZ, PT ;  /* 0x000000ff0a00720b */ /* 0x000fe40003f04000 */
[----:B------:R-:W-:-:S11]  /*03b0*/  FSETP.GT.AND P1, PT, R11, RZ, PT ;  /* 0x000000ff0b00720b */ /* 0x000fd60003f24000 */
[----:B-----5:R-:W-:Y:S01]  /*03c0*/  @!P0 FMUL R10, R4, R10 ;  /* 0x0000000a040a8220 */ /* 0x020fe20000400000 */
[----:B0-----:R-:W-:-:S04]  /*03d0*/  IMAD.WIDE R2, R0, 0x4, R2 ;  /* 0x0000000400027825 */ /* 0x001fc800078e0202 */
[----:B------:R-:W-:-:S05]  /*03e0*/  @!P1 FMUL R11, R5, R11 ;  /* 0x0000000b050b9220 */ /* 0x000fca0000400000 */
[----:B------:R-:W-:Y:S01]  /*03f0*/  STG.E.64 desc[UR4][R2.64], R10 ;  /* 0x0000000a02007986 */ /* 0x000fe2000c101b04 */
[----:B------:R-:W-:Y:S05]  /*0400*/  EXIT ;  /* 0x000000000000794d */ /* 0x000fea0003800000 */
.L_x_0:
[----:B------:R-:W-:-:S00]  /*0410*/  BRA `(.L_x_0) ;  /* 0xfffffffc00fc7947 */ /* 0x000fc0000383ffff */
[----:B------:R-:W-:-:S00]  /*0420*/  NOP ;  /* 0x0000000000007918 */ /* 0x000fc00000000000 */
        /* <DEDUP_REMOVED lines=13> */
.L_x_1:


//--------------------- .nv.global.init           --------------------------
	.section	.nv.global.init,"aw",@progbits
.nv.global.init:
	.type		_$_str,@object
	.size		_$_str,(_$_str_$_2 - _$_str)
_$_str:
        /*0000*/ 	.byte	0x5f, 0x5f, 0x43, 0x55, 0x44, 0x41, 0x5f, 0x46, 0x54, 0x5a, 0x00
	.type		_$_str_$_2,@object
	.size		_$_str_$_2,(.L_1 - _$_str_$_2)
_$_str_$_2:
        /*000b*/ 	.byte	0x5f, 0x5f, 0x43, 0x55, 0x44, 0x41, 0x5f, 0x50, 0x52, 0x45, 0x43, 0x5f, 0x53, 0x51, 0x52, 0x54
        /*001b*/ 	.byte	0x00
.L_1:


//--------------------- .nv.constant0.triton_poi_fused__native_batch_norm_legit_no_training__prelu_kernel_11 --------------------------
	.section	.nv.constant0.triton_poi_fused__native_batch_norm_legit_no_training__prelu_kernel_11,"a",@progbits
	.sectionflags	@""
	.align	4
.nv.constant0.triton_poi_fused__native_batch_norm_legit_no_training__prelu_kernel_11:
	.zero		588
